//
// Generated by NVIDIA NVVM Compiler
//
// Compiler Build ID: CL-36424714
// Cuda compilation tools, release 13.0, V13.0.88
// Based on NVVM 20.0.0
//

.version 9.0
.target sm_100
.address_size 64

	// .globl	_Z15multiply_by_twoPfi

.visible .entry _Z15multiply_by_twoPfi(
	.param .u64 .ptr .align 1 _Z15multiply_by_twoPfi_param_0,
	.param .u32 _Z15multiply_by_twoPfi_param_1
)
{
	.reg .pred 	%p<2>;
	.reg .b32 	%r<6>;
	.reg .b32 	%f<3>;
	.reg .b64 	%rd<5>;

	ld.param.u64 	%rd1, [_Z15multiply_by_twoPfi_param_0];
	ld.param.u32 	%r2, [_Z15multiply_by_twoPfi_param_1];
	mov.u32 	%r3, %tid.x;
	mov.u32 	%r4, %ctaid.x;
	mov.u32 	%r5, %ntid.x;
	mad.lo.s32 	%r1, %r4, %r5, %r3;
	setp.ge.s32 	%p1, %r1, %r2;
	@%p1 bra 	$L__BB0_2;
	cvta.to.global.u64 	%rd2, %rd1;
	mul.wide.s32 	%rd3, %r1, 4;
	add.s64 	%rd4, %rd2, %rd3;
	ld.global.f32 	%f1, [%rd4];
	add.f32 	%f2, %f1, %f1;
	st.global.f32 	[%rd4], %f2;
$L__BB0_2:
	ret;

}


// ===== COMPILED SASS (sm_100) =====

	.target	sm_100

	.elftype	@"ET_EXEC"


//--------------------- .note.nv.tkinfo           --------------------------
	.section	.note.nv.tkinfo,"",@"SHT_NOTE"
	.sectionflags	@"SHF_NOTE_NV_TKINFO"
	.tkinfo
        /*0018*/ 	.word	0x00000002
        /*0030*/ 	.string	""
        /*0030*/ 	.string	"ptxas"
        /*0030*/ 	.string	"Cuda compilation tools, release 13.0, V13.0.88"
        /*0030*/ 	.string	"Build cuda_13.0.r13.0/compiler.36424714_0"
        /*0030*/ 	.string	"-arch sm_100 -m 64 "



//--------------------- .note.nv.cuinfo           --------------------------
	.section	.note.nv.cuinfo,"",@"SHT_NOTE"
	.sectionflags	@"SHF_NOTE_NV_CUINFO"
        /*0018*/ 	.short	0x0002
        /*001a*/ 	.short	0x0064
        /*001c*/ 	.short	0x0082
	.zero		2


//--------------------- .nv.info                  --------------------------
	.section	.nv.info,"",@"SHT_CUDA_INFO"
	.align	4


	//----- nvinfo : EIATTR_REGCOUNT
	.align		4
        /*0000*/ 	.byte	0x04, 0x2f
        /*0002*/ 	.short	(.L_1 - .L_0)
	.align		4
.L_0:
        /*0004*/ 	.word	index@(_Z15multiply_by_twoPfi)
        /*0008*/ 	.word	0x00000008


	//----- nvinfo : EIATTR_FRAME_SIZE
	.align		4
.L_1:
        /*000c*/ 	.byte	0x04, 0x11
        /*000e*/ 	.short	(.L_3 - .L_2)
	.align		4
.L_2:
        /*0010*/ 	.word	index@(_Z15multiply_by_twoPfi)
        /*0014*/ 	.word	0x00000000


	//----- nvinfo : EIATTR_MIN_STACK_SIZE
	.align		4
.L_3:
        /*0018*/ 	.byte	0x04, 0x12
        /*001a*/ 	.short	(.L_5 - .L_4)
	.align		4
.L_4:
        /*001c*/ 	.word	index@(_Z15multiply_by_twoPfi)
        /*0020*/ 	.word	0x00000000
.L_5:


//--------------------- .nv.compat                --------------------------
	.section	.nv.compat,"",@"SHT_CUDA_COMPAT_INFO"
	.align	4
        /*0000*/ 	.byte	0x02, 0x09, 0x00, 0x00, 0x02, 0x02, 0x01, 0x00, 0x02, 0x05, 0x05, 0x00, 0x03, 0x07, 0x01, 0x01
        /*0010*/ 	.byte	0x02, 0x03, 0x00, 0x00, 0x02, 0x06, 0x01, 0x00, 0x04, 0x0b, 0x08, 0x00, 0x09, 0x00, 0x00, 0x00
        /*0020*/ 	.byte	0x00, 0x00, 0x00, 0x00


//--------------------- .nv.info._Z15multiply_by_twoPfi --------------------------
	.section	.nv.info._Z15multiply_by_twoPfi,"",@"SHT_CUDA_INFO"
	.sectionflags	@""
	.align	4


	//----- nvinfo : EIATTR_CUDA_API_VERSION
	.align		4
        /*0000*/ 	.byte	0x04, 0x37
        /*0002*/ 	.short	(.L_7 - .L_6)
.L_6:
        /*0004*/ 	.word	0x00000082


	//----- nvinfo : EIATTR_KPARAM_INFO
	.align		4
.L_7:
        /*0008*/ 	.byte	0x04, 0x17
        /*000a*/ 	.short	(.L_9 - .L_8)
.L_8:
        /*000c*/ 	.word	0x00000000
        /*0010*/ 	.short	0x0001
        /*0012*/ 	.short	0x0008
        /*0014*/ 	.byte	0x00, 0xf0, 0x11, 0x00


	//----- nvinfo : EIATTR_KPARAM_INFO
	.align		4
.L_9:
        /*0018*/ 	.byte	0x04, 0x17
        /*001a*/ 	.short	(.L_11 - .L_10)
.L_10:
        /*001c*/ 	.word	0x00000000
        /*0020*/ 	.short	0x0000
        /*0022*/ 	.short	0x0000
        /*0024*/ 	.byte	0x00, 0xf5, 0x21, 0x00


	//----- nvinfo : EIATTR_SPARSE_MMA_MASK
	.align		4
.L_11:
        /*0028*/ 	.byte	0x03, 0x50
        /*002a*/ 	.short	0x0000


	//----- nvinfo : EIATTR_MAXREG_COUNT
	.align		4
        /*002c*/ 	.byte	0x03, 0x1b
        /*002e*/ 	.short	0x00ff


	//----- nvinfo : EIATTR_MERCURY_ISA_VERSION
	.align		4
        /*0030*/ 	.byte	0x03, 0x5f
        /*0032*/ 	.short	0x0101


	//----- nvinfo : EIATTR_VRC_CTA_INIT_COUNT
	.align		4
        /*0034*/ 	.byte	0x02, 0x4a
	.zero		1
	.zero		1


	//----- nvinfo : EIATTR_EXIT_INSTR_OFFSETS
	.align		4
        /*0038*/ 	.byte	0x04, 0x1c
        /*003a*/ 	.short	(.L_13 - .L_12)


	//   ....[0]....
.L_12:
        /*003c*/ 	.word	0x00000070


	//   ....[1]....
        /*0040*/ 	.word	0x000000e0


	//----- nvinfo : EIATTR_CBANK_PARAM_SIZE
	.align		4
.L_13:
        /*0044*/ 	.byte	0x03, 0x19
        /*0046*/ 	.short	0x000c


	//----- nvinfo : EIATTR_PARAM_CBANK
	.align		4
        /*0048*/ 	.byte	0x04, 0x0a
        /*004a*/ 	.short	(.L_15 - .L_14)
	.align		4
.L_14:
        /*004c*/ 	.word	index@(.nv.constant0._Z15multiply_by_twoPfi)
        /*0050*/ 	.short	0x0380
        /*0052*/ 	.short	0x000c


	//----- nvinfo : EIATTR_SW_WAR
	.align		4
.L_15:
        /*0054*/ 	.byte	0x04, 0x36
        /*0056*/ 	.short	(.L_17 - .L_16)
.L_16:
        /*0058*/ 	.word	0x00000008
.L_17:


//--------------------- .nv.callgraph             --------------------------
	.section	.nv.callgraph,"",@"SHT_CUDA_CALLGRAPH"
	.align	4
	.sectionentsize	8
	.align		4
        /*0000*/ 	.word	0x00000000
	.align		4
        /*0004*/ 	.word	0xffffffff
	.align		4
        /*0008*/ 	.word	0x00000000
	.align		4
        /*000c*/ 	.word	0xfffffffe
	.align		4
        /*0010*/ 	.word	0x00000000
	.align		4
        /*0014*/ 	.word	0xfffffffd
	.align		4
        /*0018*/ 	.word	0x00000000
	.align		4
        /*001c*/ 	.word	0xfffffffc


//--------------------- .text._Z15multiply_by_twoPfi --------------------------
	.section	.text._Z15multiply_by_twoPfi,"ax",@progbits
	.align	128
        .global         _Z15multiply_by_twoPfi
        .type           _Z15multiply_by_twoPfi,@function
        .size           _Z15multiply_by_twoPfi,(.L_x_1 - _Z15multiply_by_twoPfi)
        .other          _Z15multiply_by_twoPfi,@"STO_CUDA_ENTRY STV_DEFAULT"
_Z15multiply_by_twoPfi:
.text._Z15multiply_by_twoPfi:
[----:B------:R-:W-:Y:S01]  /*0000*/  LDC R1, c[0x0][0x37c] ;  /* 0x0000df00ff017b82 */ /* 0x000fe20000000800 */
[----:B------:R-:W0:Y:S07]  /*0010*/  S2R R5, SR_TID.X ;  /* 0x0000000000057919 */ /* 0x000e2e0000002100 */
[----:B------:R-:W0:Y:S01]  /*0020*/  S2UR UR4, SR_CTAID.X ;  /* 0x00000000000479c3 */ /* 0x000e220000002500 */
[----:B------:R-:W1:Y:S07]  /*0030*/  LDCU UR5, c[0x0][0x388] ;  /* 0x00007100ff0577ac */ /* 0x000e6e0008000800 */
[----:B------:R-:W0:Y:S02]  /*0040*/  LDC R0, c[0x0][0x360] ;  /* 0x0000d800ff007b82 */ /* 0x000e240000000800 */
[----:B0-----:R-:W-:-:S05]  /*0050*/  IMAD R5, R0, UR4, R5 ;  /* 0x0000000400057c24 */ /* 0x001fca000f8e0205 */
[----:B-1----:R-:W-:-:S13]  /*0060*/  ISETP.GE.AND P0, PT, R5, UR5, PT ;  /* 0x0000000505007c0c */ /* 0x002fda000bf06270 */
[----:B------:R-:W-:Y:S05]  /*0070*/  @P0 EXIT ;  /* 0x000000000000094d */ /* 0x000fea0003800000 */
[----:B------:R-:W0:Y:S01]  /*0080*/  LDC.64 R2, c[0x0][0x380] ;  /* 0x0000e000ff027b82 */ /* 0x000e220000000a00 */
[----:B------:R-:W1:Y:S01]  /*0090*/  LDCU.64 UR4, c[0x0][0x358] ;  /* 0x00006b00ff0477ac */ /* 0x000e620008000a00 */
[----:B0-----:R-:W-:-:S05]  /*00a0*/  IMAD.WIDE R2, R5, 0x4, R2 ;  /* 0x0000000405027825 */ /* 0x001fca00078e0202 */
[----:B-1----:R-:W2:Y:S02]  /*00b0*/  LDG.E R0, desc[UR4][R2.64] ;  /* 0x0000000402007981 */ /* 0x002ea4000c1e1900 */
[----:B--2---:R-:W-:-:S05]  /*00c0*/  FADD R5, R0, R0 ;  /* 0x0000000000057221 */ /* 0x004fca0000000000 */
[----:B------:R-:W-:Y:S01]  /*00d0*/  STG.E desc[UR4][R2.64], R5 ;  /* 0x0000000502007986 */ /* 0x000fe2000c101904 */
[----:B------:R-:W-:Y:S05]  /*00e0*/  EXIT ;  /* 0x000000000000794d */ /* 0x000fea0003800000 */
.L_x_0:
[----:B------:R-:W-:-:S00]  /*00f0*/  BRA `(.L_x_0) ;  /* 0xfffffffc00fc7947 */ /* 0x000fc0000383ffff */
[----:B------:R-:W-:-:S00]  /*0100*/  NOP ;  /* 0x0000000000007918 */ /* 0x000fc00000000000 */
[----:B------:R-:W-:-:S00]  /*0110*/  NOP ;  /* 0x0000000000007918 */ /* 0x000fc00000000000 */
[----:B------:R-:W-:-:S00]  /*0120*/  NOP ;  /* 0x0000000000007918 */ /* 0x000fc00000000000 */
[----:B------:R-:W-:-:S00]  /*0130*/  NOP ;  /* 0x0000000000007918 */ /* 0x000fc00000000000 */
[----:B------:R-:W-:-:S00]  /*0140*/  NOP ;  /* 0x0000000000007918 */ /* 0x000fc00000000000 */
[----:B------:R-:W-:-:S00]  /*0150*/  NOP ;  /* 0x0000000000007918 */ /* 0x000fc00000000000 */
[----:B------:R-:W-:-:S00]  /*0160*/  NOP ;  /* 0x0000000000007918 */ /* 0x000fc00000000000 */
[----:B------:R-:W-:-:S00]  /*0170*/  NOP ;  /* 0x0000000000007918 */ /* 0x000fc00000000000 */
.L_x_1:


//--------------------- .nv.shared.reserved.0     --------------------------
	.section	.nv.shared.reserved.0,"aw",@nobits
	.weak		__nv_reservedSMEM_offset_0_alias
	.size		__nv_reservedSMEM_offset_0_alias, 0, 64
	.other		__nv_reservedSMEM_offset_0_alias,@"STO_CUDA_RESERVED_SHARED STV_DEFAULT"
__nv_reservedSMEM_offset_0_alias:
	.zero		0
	.zero		64


//--------------------- .nv.constant0._Z15multiply_by_twoPfi --------------------------
	.section	.nv.constant0._Z15multiply_by_twoPfi,"a",@progbits
	.sectionflags	@""
	.align	4
.nv.constant0._Z15multiply_by_twoPfi:
	.zero		908


//--------------------- SYMBOLS --------------------------

	.type		.nv.reservedSmem.offset0,@object
	.size		.nv.reservedSmem.offset0,0x4
